//
// Generated by NVIDIA NVVM Compiler
//
// Compiler Build ID: CL-36424714
// Cuda compilation tools, release 13.0, V13.0.88
// Based on NVVM 20.0.0
//

.version 9.0
.target sm_100
.address_size 64

	// .globl	_Z20double_matrix_x_onlyPKfPfi

.visible .entry _Z20double_matrix_x_onlyPKfPfi(
	.param .u64 .ptr .align 1 _Z20double_matrix_x_onlyPKfPfi_param_0,
	.param .u64 .ptr .align 1 _Z20double_matrix_x_onlyPKfPfi_param_1,
	.param .u32 _Z20double_matrix_x_onlyPKfPfi_param_2
)
{
	.reg .pred 	%p<2>;
	.reg .b32 	%r<6>;
	.reg .b32 	%f<3>;
	.reg .b64 	%rd<8>;

	ld.param.u64 	%rd1, [_Z20double_matrix_x_onlyPKfPfi_param_0];
	ld.param.u64 	%rd2, [_Z20double_matrix_x_onlyPKfPfi_param_1];
	ld.param.u32 	%r2, [_Z20double_matrix_x_onlyPKfPfi_param_2];
	mov.u32 	%r3, %ntid.x;
	mov.u32 	%r4, %ctaid.x;
	mov.u32 	%r5, %tid.x;
	mad.lo.s32 	%r1, %r3, %r4, %r5;
	setp.ge.s32 	%p1, %r1, %r2;
	@%p1 bra 	$L__BB0_2;
	cvta.to.global.u64 	%rd3, %rd1;
	cvta.to.global.u64 	%rd4, %rd2;
	mul.wide.s32 	%rd5, %r1, 4;
	add.s64 	%rd6, %rd3, %rd5;
	ld.global.f32 	%f1, [%rd6];
	add.f32 	%f2, %f1, %f1;
	add.s64 	%rd7, %rd4, %rd5;
	st.global.f32 	[%rd7], %f2;
$L__BB0_2:
	ret;

}
	// .globl	_Z17double_matrix_x_yPKfPfii
.visible .entry _Z17double_matrix_x_yPKfPfii(
	.param .u64 .ptr .align 1 _Z17double_matrix_x_yPKfPfii_param_0,
	.param .u64 .ptr .align 1 _Z17double_matrix_x_yPKfPfii_param_1,
	.param .u32 _Z17double_matrix_x_yPKfPfii_param_2,
	.param .u32 _Z17double_matrix_x_yPKfPfii_param_3
)
{
	.reg .pred 	%p<4>;
	.reg .b32 	%r<14>;
	.reg .b32 	%f<3>;
	.reg .b64 	%rd<8>;

	ld.param.u64 	%rd1, [_Z17double_matrix_x_yPKfPfii_param_0];
	ld.param.u64 	%rd2, [_Z17double_matrix_x_yPKfPfii_param_1];
	ld.param.u32 	%r4, [_Z17double_matrix_x_yPKfPfii_param_2];
	ld.param.u32 	%r3, [_Z17double_matrix_x_yPKfPfii_param_3];
	mov.u32 	%r6, %ntid.x;
	mov.u32 	%r7, %ctaid.x;
	mov.u32 	%r8, %tid.x;
	mad.lo.s32 	%r1, %r6, %r7, %r8;
	mov.u32 	%r9, %ntid.y;
	mov.u32 	%r10, %ctaid.y;
	mov.u32 	%r11, %tid.y;
	mad.lo.s32 	%r12, %r9, %r10, %r11;
	setp.ge.s32 	%p1, %r1, %r3;
	setp.ge.s32 	%p2, %r12, %r4;
	or.pred  	%p3, %p1, %p2;
	@%p3 bra 	$L__BB1_2;
	cvta.to.global.u64 	%rd3, %rd1;
	cvta.to.global.u64 	%rd4, %rd2;
	mad.lo.s32 	%r13, %r3, %r12, %r1;
	mul.wide.s32 	%rd5, %r13, 4;
	add.s64 	%rd6, %rd3, %rd5;
	ld.global.f32 	%f1, [%rd6];
	add.f32 	%f2, %f1, %f1;
	add.s64 	%rd7, %rd4, %rd5;
	st.global.f32 	[%rd7], %f2;
$L__BB1_2:
	ret;

}


// ===== COMPILED SASS (sm_100) =====

	.target	sm_100

	.elftype	@"ET_EXEC"


//--------------------- .note.nv.tkinfo           --------------------------
	.section	.note.nv.tkinfo,"",@"SHT_NOTE"
	.sectionflags	@"SHF_NOTE_NV_TKINFO"
	.tkinfo
        /*0018*/ 	.word	0x00000002
        /*0030*/ 	.string	""
        /*0030*/ 	.string	"ptxas"
        /*0030*/ 	.string	"Cuda compilation tools, release 13.0, V13.0.88"
        /*0030*/ 	.string	"Build cuda_13.0.r13.0/compiler.36424714_0"
        /*0030*/ 	.string	"-arch sm_100 -m 64 "



//--------------------- .note.nv.cuinfo           --------------------------
	.section	.note.nv.cuinfo,"",@"SHT_NOTE"
	.sectionflags	@"SHF_NOTE_NV_CUINFO"
        /*0018*/ 	.short	0x0002
        /*001a*/ 	.short	0x0064
        /*001c*/ 	.short	0x0082
	.zero		2


//--------------------- .nv.info                  --------------------------
	.section	.nv.info,"",@"SHT_CUDA_INFO"
	.align	4


	//----- nvinfo : EIATTR_REGCOUNT
	.align		4
        /*0000*/ 	.byte	0x04, 0x2f
        /*0002*/ 	.short	(.L_1 - .L_0)
	.align		4
.L_0:
        /*0004*/ 	.word	index@(_Z20double_matrix_x_onlyPKfPfi)
        /*0008*/ 	.word	0x0000000a


	//----- nvinfo : EIATTR_FRAME_SIZE
	.align		4
.L_1:
        /*000c*/ 	.byte	0x04, 0x11
        /*000e*/ 	.short	(.L_3 - .L_2)
	.align		4
.L_2:
        /*0010*/ 	.word	index@(_Z20double_matrix_x_onlyPKfPfi)
        /*0014*/ 	.word	0x00000000


	//----- nvinfo : EIATTR_REGCOUNT
	.align		4
.L_3:
        /*0018*/ 	.byte	0x04, 0x2f
        /*001a*/ 	.short	(.L_5 - .L_4)
	.align		4
.L_4:
        /*001c*/ 	.word	index@(_Z17double_matrix_x_yPKfPfii)
        /*0020*/ 	.word	0x0000000a


	//----- nvinfo : EIATTR_FRAME_SIZE
	.align		4
.L_5:
        /*0024*/ 	.byte	0x04, 0x11
        /*0026*/ 	.short	(.L_7 - .L_6)
	.align		4
.L_6:
        /*0028*/ 	.word	index@(_Z17double_matrix_x_yPKfPfii)
        /*002c*/ 	.word	0x00000000


	//----- nvinfo : EIATTR_MIN_STACK_SIZE
	.align		4
.L_7:
        /*0030*/ 	.byte	0x04, 0x12
        /*0032*/ 	.short	(.L_9 - .L_8)
	.align		4
.L_8:
        /*0034*/ 	.word	index@(_Z17double_matrix_x_yPKfPfii)
        /*0038*/ 	.word	0x00000000


	//----- nvinfo : EIATTR_MIN_STACK_SIZE
	.align		4
.L_9:
        /*003c*/ 	.byte	0x04, 0x12
        /*003e*/ 	.short	(.L_11 - .L_10)
	.align		4
.L_10:
        /*0040*/ 	.word	index@(_Z20double_matrix_x_onlyPKfPfi)
        /*0044*/ 	.word	0x00000000
.L_11:


//--------------------- .nv.compat                --------------------------
	.section	.nv.compat,"",@"SHT_CUDA_COMPAT_INFO"
	.align	4
        /*0000*/ 	.byte	0x02, 0x09, 0x00, 0x00, 0x02, 0x02, 0x01, 0x00, 0x02, 0x05, 0x05, 0x00, 0x03, 0x07, 0x01, 0x01
        /*0010*/ 	.byte	0x02, 0x03, 0x00, 0x00, 0x02, 0x06, 0x01, 0x00, 0x04, 0x0b, 0x08, 0x00, 0x09, 0x00, 0x00, 0x00
        /*0020*/ 	.byte	0x00, 0x00, 0x00, 0x00


//--------------------- .nv.info._Z17double_matrix_x_yPKfPfii --------------------------
	.section	.nv.info._Z17double_matrix_x_yPKfPfii,"",@"SHT_CUDA_INFO"
	.sectionflags	@""
	.align	4


	//----- nvinfo : EIATTR_CUDA_API_VERSION
	.align		4
        /*0000*/ 	.byte	0x04, 0x37
        /*0002*/ 	.short	(.L_13 - .L_12)
.L_12:
        /*0004*/ 	.word	0x00000082


	//----- nvinfo : EIATTR_KPARAM_INFO
	.align		4
.L_13:
        /*0008*/ 	.byte	0x04, 0x17
        /*000a*/ 	.short	(.L_15 - .L_14)
.L_14:
        /*000c*/ 	.word	0x00000000
        /*0010*/ 	.short	0x0003
        /*0012*/ 	.short	0x0014
        /*0014*/ 	.byte	0x00, 0xf0, 0x11, 0x00


	//----- nvinfo : EIATTR_KPARAM_INFO
	.align		4
.L_15:
        /*0018*/ 	.byte	0x04, 0x17
        /*001a*/ 	.short	(.L_17 - .L_16)
.L_16:
        /*001c*/ 	.word	0x00000000
        /*0020*/ 	.short	0x0002
        /*0022*/ 	.short	0x0010
        /*0024*/ 	.byte	0x00, 0xf0, 0x11, 0x00


	//----- nvinfo : EIATTR_KPARAM_INFO
	.align		4
.L_17:
        /*0028*/ 	.byte	0x04, 0x17
        /*002a*/ 	.short	(.L_19 - .L_18)
.L_18:
        /*002c*/ 	.word	0x00000000
        /*0030*/ 	.short	0x0001
        /*0032*/ 	.short	0x0008
        /*0034*/ 	.byte	0x00, 0xf5, 0x21, 0x00


	//----- nvinfo : EIATTR_KPARAM_INFO
	.align		4
.L_19:
        /*0038*/ 	.byte	0x04, 0x17
        /*003a*/ 	.short	(.L_21 - .L_20)
.L_20:
        /*003c*/ 	.word	0x00000000
        /*0040*/ 	.short	0x0000
        /*0042*/ 	.short	0x0000
        /*0044*/ 	.byte	0x00, 0xf5, 0x21, 0x00


	//----- nvinfo : EIATTR_SPARSE_MMA_MASK
	.align		4
.L_21:
        /*0048*/ 	.byte	0x03, 0x50
        /*004a*/ 	.short	0x0000


	//----- nvinfo : EIATTR_MAXREG_COUNT
	.align		4
        /*004c*/ 	.byte	0x03, 0x1b
        /*004e*/ 	.short	0x00ff


	//----- nvinfo : EIATTR_MERCURY_ISA_VERSION
	.align		4
        /*0050*/ 	.byte	0x03, 0x5f
        /*0052*/ 	.short	0x0101


	//----- nvinfo : EIATTR_VRC_CTA_INIT_COUNT
	.align		4
        /*0054*/ 	.byte	0x02, 0x4a
	.zero		1
	.zero		1


	//----- nvinfo : EIATTR_EXIT_INSTR_OFFSETS
	.align		4
        /*0058*/ 	.byte	0x04, 0x1c
        /*005a*/ 	.short	(.L_23 - .L_22)


	//   ....[0]....
.L_22:
        /*005c*/ 	.word	0x000000c0


	//   ....[1]....
        /*0060*/ 	.word	0x00000160


	//----- nvinfo : EIATTR_CBANK_PARAM_SIZE
	.align		4
.L_23:
        /*0064*/ 	.byte	0x03, 0x19
        /*0066*/ 	.short	0x0018


	//----- nvinfo : EIATTR_PARAM_CBANK
	.align		4
        /*0068*/ 	.byte	0x04, 0x0a
        /*006a*/ 	.short	(.L_25 - .L_24)
	.align		4
.L_24:
        /*006c*/ 	.word	index@(.nv.constant0._Z17double_matrix_x_yPKfPfii)
        /*0070*/ 	.short	0x0380
        /*0072*/ 	.short	0x0018


	//----- nvinfo : EIATTR_SW_WAR
	.align		4
.L_25:
        /*0074*/ 	.byte	0x04, 0x36
        /*0076*/ 	.short	(.L_27 - .L_26)
.L_26:
        /*0078*/ 	.word	0x00000008
.L_27:


//--------------------- .nv.info._Z20double_matrix_x_onlyPKfPfi --------------------------
	.section	.nv.info._Z20double_matrix_x_onlyPKfPfi,"",@"SHT_CUDA_INFO"
	.sectionflags	@""
	.align	4


	//----- nvinfo : EIATTR_CUDA_API_VERSION
	.align		4
        /*0000*/ 	.byte	0x04, 0x37
        /*0002*/ 	.short	(.L_29 - .L_28)
.L_28:
        /*0004*/ 	.word	0x00000082


	//----- nvinfo : EIATTR_KPARAM_INFO
	.align		4
.L_29:
        /*0008*/ 	.byte	0x04, 0x17
        /*000a*/ 	.short	(.L_31 - .L_30)
.L_30:
        /*000c*/ 	.word	0x00000000
        /*0010*/ 	.short	0x0002
        /*0012*/ 	.short	0x0010
        /*0014*/ 	.byte	0x00, 0xf0, 0x11, 0x00


	//----- nvinfo : EIATTR_KPARAM_INFO
	.align		4
.L_31:
        /*0018*/ 	.byte	0x04, 0x17
        /*001a*/ 	.short	(.L_33 - .L_32)
.L_32:
        /*001c*/ 	.word	0x00000000
        /*0020*/ 	.short	0x0001
        /*0022*/ 	.short	0x0008
        /*0024*/ 	.byte	0x00, 0xf5, 0x21, 0x00


	//----- nvinfo : EIATTR_KPARAM_INFO
	.align		4
.L_33:
        /*0028*/ 	.byte	0x04, 0x17
        /*002a*/ 	.short	(.L_35 - .L_34)
.L_34:
        /*002c*/ 	.word	0x00000000
        /*0030*/ 	.short	0x0000
        /*0032*/ 	.short	0x0000
        /*0034*/ 	.byte	0x00, 0xf5, 0x21, 0x00


	//----- nvinfo : EIATTR_SPARSE_MMA_MASK
	.align		4
.L_35:
        /*0038*/ 	.byte	0x03, 0x50
        /*003a*/ 	.short	0x0000


	//----- nvinfo : EIATTR_MAXREG_COUNT
	.align		4
        /*003c*/ 	.byte	0x03, 0x1b
        /*003e*/ 	.short	0x00ff


	//----- nvinfo : EIATTR_MERCURY_ISA_VERSION
	.align		4
        /*0040*/ 	.byte	0x03, 0x5f
        /*0042*/ 	.short	0x0101


	//----- nvinfo : EIATTR_VRC_CTA_INIT_COUNT
	.align		4
        /*0044*/ 	.byte	0x02, 0x4a
	.zero		1
	.zero		1


	//----- nvinfo : EIATTR_EXIT_INSTR_OFFSETS
	.align		4
        /*0048*/ 	.byte	0x04, 0x1c
        /*004a*/ 	.short	(.L_37 - .L_36)


	//   ....[0]....
.L_36:
        /*004c*/ 	.word	0x00000070


	//   ....[1]....
        /*0050*/ 	.word	0x00000100


	//----- nvinfo : EIATTR_CBANK_PARAM_SIZE
	.align		4
.L_37:
        /*0054*/ 	.byte	0x03, 0x19
        /*0056*/ 	.short	0x0014


	//----- nvinfo : EIATTR_PARAM_CBANK
	.align		4
        /*0058*/ 	.byte	0x04, 0x0a
        /*005a*/ 	.short	(.L_39 - .L_38)
	.align		4
.L_38:
        /*005c*/ 	.word	index@(.nv.constant0._Z20double_matrix_x_onlyPKfPfi)
        /*0060*/ 	.short	0x0380
        /*0062*/ 	.short	0x0014


	//----- nvinfo : EIATTR_SW_WAR
	.align		4
.L_39:
        /*0064*/ 	.byte	0x04, 0x36
        /*0066*/ 	.short	(.L_41 - .L_40)
.L_40:
        /*0068*/ 	.word	0x00000008
.L_41:


//--------------------- .nv.callgraph             --------------------------
	.section	.nv.callgraph,"",@"SHT_CUDA_CALLGRAPH"
	.align	4
	.sectionentsize	8
	.align		4
        /*0000*/ 	.word	0x00000000
	.align		4
        /*0004*/ 	.word	0xffffffff
	.align		4
        /*0008*/ 	.word	0x00000000
	.align		4
        /*000c*/ 	.word	0xfffffffe
	.align		4
        /*0010*/ 	.word	0x00000000
	.align		4
        /*0014*/ 	.word	0xfffffffd
	.align		4
        /*0018*/ 	.word	0x00000000
	.align		4
        /*001c*/ 	.word	0xfffffffc


//--------------------- .text._Z17double_matrix_x_yPKfPfii --------------------------
	.section	.text._Z17double_matrix_x_yPKfPfii,"ax",@progbits
	.align	128
        .global         _Z17double_matrix_x_yPKfPfii
        .type           _Z17double_matrix_x_yPKfPfii,@function
        .size           _Z17double_matrix_x_yPKfPfii,(.L_x_2 - _Z17double_matrix_x_yPKfPfii)
        .other          _Z17double_matrix_x_yPKfPfii,@"STO_CUDA_ENTRY STV_DEFAULT"
_Z17double_matrix_x_yPKfPfii:
.text._Z17double_matrix_x_yPKfPfii:
[----:B------:R-:W-:Y:S01]  /*0000*/  LDC R1, c[0x0][0x37c] ;  /* 0x0000df00ff017b82 */ /* 0x000fe20000000800 */
[----:B------:R-:W0:Y:S01]  /*0010*/  S2R R5, SR_CTAID.Y ;  /* 0x0000000000057919 */ /* 0x000e220000002600 */
[----:B------:R-:W1:Y:S01]  /*0020*/  LDCU UR4, c[0x0][0x360] ;  /* 0x00006c00ff0477ac */ /* 0x000e620008000800 */
[----:B------:R-:W0:Y:S01]  /*0030*/  S2R R2, SR_TID.Y ;  /* 0x0000000000027919 */ /* 0x000e220000002200 */
[----:B------:R-:W0:Y:S01]  /*0040*/  LDCU UR5, c[0x0][0x364] ;  /* 0x00006c80ff0577ac */ /* 0x000e220008000800 */
[----:B------:R-:W1:Y:S01]  /*0050*/  S2R R0, SR_CTAID.X ;  /* 0x0000000000007919 */ /* 0x000e620000002500 */
[----:B------:R-:W2:Y:S01]  /*0060*/  LDCU.64 UR6, c[0x0][0x390] ;  /* 0x00007200ff0677ac */ /* 0x000ea20008000a00 */
[----:B------:R-:W1:Y:S01]  /*0070*/  S2R R3, SR_TID.X ;  /* 0x0000000000037919 */ /* 0x000e620000002100 */
[----:B0-----:R-:W-:-:S05]  /*0080*/  IMAD R5, R5, UR5, R2 ;  /* 0x0000000505057c24 */ /* 0x001fca000f8e0202 */
[----:B--2---:R-:W-:Y:S01]  /*0090*/  ISETP.GE.AND P0, PT, R5, UR6, PT ;  /* 0x0000000605007c0c */ /* 0x004fe2000bf06270 */
[----:B-1----:R-:W-:-:S05]  /*00a0*/  IMAD R0, R0, UR4, R3 ;  /* 0x0000000400007c24 */ /* 0x002fca000f8e0203 */
[----:B------:R-:W-:-:S13]  /*00b0*/  ISETP.GE.OR P0, PT, R0, UR7, P0 ;  /* 0x0000000700007c0c */ /* 0x000fda0008706670 */
[----:B------:R-:W-:Y:S05]  /*00c0*/  @P0 EXIT ;  /* 0x000000000000094d */ /* 0x000fea0003800000 */
[----:B------:R-:W0:Y:S01]  /*00d0*/  LDC.64 R2, c[0x0][0x380] ;  /* 0x0000e000ff027b82 */ /* 0x000e220000000a00 */
[----:B------:R-:W1:Y:S01]  /*00e0*/  LDCU.64 UR4, c[0x0][0x358] ;  /* 0x00006b00ff0477ac */ /* 0x000e620008000a00 */
[----:B------:R-:W-:-:S06]  /*00f0*/  IMAD R7, R5, UR7, R0 ;  /* 0x0000000705077c24 */ /* 0x000fcc000f8e0200 */
[----:B------:R-:W2:Y:S01]  /*0100*/  LDC.64 R4, c[0x0][0x388] ;  /* 0x0000e200ff047b82 */ /* 0x000ea20000000a00 */
[----:B0-----:R-:W-:-:S06]  /*0110*/  IMAD.WIDE R2, R7, 0x4, R2 ;  /* 0x0000000407027825 */ /* 0x001fcc00078e0202 */
[----:B-1----:R-:W3:Y:S01]  /*0120*/  LDG.E R2, desc[UR4][R2.64] ;  /* 0x0000000402027981 */ /* 0x002ee2000c1e1900 */
[----:B--2---:R-:W-:-:S04]  /*0130*/  IMAD.WIDE R4, R7, 0x4, R4 ;  /* 0x0000000407047825 */ /* 0x004fc800078e0204 */
[----:B---3--:R-:W-:-:S05]  /*0140*/  FADD R7, R2, R2 ;  /* 0x0000000202077221 */ /* 0x008fca0000000000 */
[----:B------:R-:W-:Y:S01]  /*0150*/  STG.E desc[UR4][R4.64], R7 ;  /* 0x0000000704007986 */ /* 0x000fe2000c101904 */
[----:B------:R-:W-:Y:S05]  /*0160*/  EXIT ;  /* 0x000000000000794d */ /* 0x000fea0003800000 */
.L_x_0:
[----:B------:R-:W-:-:S00]  /*0170*/  BRA `(.L_x_0) ;  /* 0xfffffffc00fc7947 */ /* 0x000fc0000383ffff */
[----:B------:R-:W-:-:S00]  /*0180*/  NOP ;  /* 0x0000000000007918 */ /* 0x000fc00000000000 */
[----:B------:R-:W-:-:S00]  /*0190*/  NOP ;  /* 0x0000000000007918 */ /* 0x000fc00000000000 */
[----:B------:R-:W-:-:S00]  /*01a0*/  NOP ;  /* 0x0000000000007918 */ /* 0x000fc00000000000 */
[----:B------:R-:W-:-:S00]  /*01b0*/  NOP ;  /* 0x0000000000007918 */ /* 0x000fc00000000000 */
[----:B------:R-:W-:-:S00]  /*01c0*/  NOP ;  /* 0x0000000000007918 */ /* 0x000fc00000000000 */
[----:B------:R-:W-:-:S00]  /*01d0*/  NOP ;  /* 0x0000000000007918 */ /* 0x000fc00000000000 */
[----:B------:R-:W-:-:S00]  /*01e0*/  NOP ;  /* 0x0000000000007918 */ /* 0x000fc00000000000 */
[----:B------:R-:W-:-:S00]  /*01f0*/  NOP ;  /* 0x0000000000007918 */ /* 0x000fc00000000000 */
.L_x_2:


//--------------------- .text._Z20double_matrix_x_onlyPKfPfi --------------------------
	.section	.text._Z20double_matrix_x_onlyPKfPfi,"ax",@progbits
	.align	128
        .global         _Z20double_matrix_x_onlyPKfPfi
        .type           _Z20double_matrix_x_onlyPKfPfi,@function
        .size           _Z20double_matrix_x_onlyPKfPfi,(.L_x_3 - _Z20double_matrix_x_onlyPKfPfi)
        .other          _Z20double_matrix_x_onlyPKfPfi,@"STO_CUDA_ENTRY STV_DEFAULT"
_Z20double_matrix_x_onlyPKfPfi:
.text._Z20double_matrix_x_onlyPKfPfi:
[----:B------:R-:W-:Y:S01]  /*0000*/  LDC R1, c[0x0][0x37c] ;  /* 0x0000df00ff017b82 */ /* 0x000fe20000000800 */
[----:B------:R-:W0:Y:S01]  /*0010*/  S2R R7, SR_CTAID.X ;  /* 0x0000000000077919 */ /* 0x000e220000002500 */
[----:B------:R-:W0:Y:S01]  /*0020*/  LDCU UR4, c[0x0][0x360] ;  /* 0x00006c00ff0477ac */ /* 0x000e220008000800 */
[----:B------:R-:W0:Y:S01]  /*0030*/  S2R R0, SR_TID.X ;  /* 0x0000000000007919 */ /* 0x000e220000002100 */
[----:B------:R-:W1:Y:S01]  /*0040*/  LDCU UR5, c[0x0][0x390] ;  /* 0x00007200ff0577ac */ /* 0x000e620008000800 */
[----:B0-----:R-:W-:-:S05]  /*0050*/  IMAD R7, R7, UR4, R0 ;  /* 0x0000000407077c24 */ /* 0x001fca000f8e0200 */
[----:B-1----:R-:W-:-:S13]  /*0060*/  ISETP.GE.AND P0, PT, R7, UR5, PT ;  /* 0x0000000507007c0c */ /* 0x002fda000bf06270 */
[----:B------:R-:W-:Y:S05]  /*0070*/  @P0 EXIT ;  /* 0x000000000000094d */ /* 0x000fea0003800000 */
[----:B------:R-:W0:Y:S01]  /*0080*/  LDC.64 R2, c[0x0][0x380] ;  /* 0x0000e000ff027b82 */ /* 0x000e220000000a00 */
[----:B------:R-:W1:Y:S07]  /*0090*/  LDCU.64 UR4, c[0x0][0x358] ;  /* 0x00006b00ff0477ac */ /* 0x000e6e0008000a00 */
[----:B------:R-:W2:Y:S01]  /*00a0*/  LDC.64 R4, c[0x0][0x388] ;  /* 0x0000e200ff047b82 */ /* 0x000ea20000000a00 */
[----:B0-----:R-:W-:-:S06]  /*00b0*/  IMAD.WIDE R2, R7, 0x4, R2 ;  /* 0x0000000407027825 */ /* 0x001fcc00078e0202 */
[----:B-1----:R-:W3:Y:S01]  /*00c0*/  LDG.E R2, desc[UR4][R2.64] ;  /* 0x0000000402027981 */ /* 0x002ee2000c1e1900 */
[----:B--2---:R-:W-:-:S04]  /*00d0*/  IMAD.WIDE R4, R7, 0x4, R4 ;  /* 0x0000000407047825 */ /* 0x004fc800078e0204 */
[----:B---3--:R-:W-:-:S05]  /*00e0*/  FADD R7, R2, R2 ;  /* 0x0000000202077221 */ /* 0x008fca0000000000 */
[----:B------:R-:W-:Y:S01]  /*00f0*/  STG.E desc[UR4][R4.64], R7 ;  /* 0x0000000704007986 */ /* 0x000fe2000c101904 */
[----:B------:R-:W-:Y:S05]  /*0100*/  EXIT ;  /* 0x000000000000794d */ /* 0x000fea0003800000 */
.L_x_1:
        /* <DEDUP_REMOVED lines=15> */
.L_x_3:


//--------------------- .nv.shared.reserved.0     --------------------------
	.section	.nv.shared.reserved.0,"aw",@nobits
	.weak		__nv_reservedSMEM_offset_0_alias
	.size		__nv_reservedSMEM_offset_0_alias, 0, 64
	.other		__nv_reservedSMEM_offset_0_alias,@"STO_CUDA_RESERVED_SHARED STV_DEFAULT"
__nv_reservedSMEM_offset_0_alias:
	.zero		0
	.zero		64


//--------------------- .nv.constant0._Z17double_matrix_x_yPKfPfii --------------------------
	.section	.nv.constant0._Z17double_matrix_x_yPKfPfii,"a",@progbits
	.sectionflags	@""
	.align	4
.nv.constant0._Z17double_matrix_x_yPKfPfii:
	.zero		920


//--------------------- .nv.constant0._Z20double_matrix_x_onlyPKfPfi --------------------------
	.section	.nv.constant0._Z20double_matrix_x_onlyPKfPfi,"a",@progbits
	.sectionflags	@""
	.align	4
.nv.constant0._Z20double_matrix_x_onlyPKfPfi:
	.zero		916


//--------------------- SYMBOLS --------------------------

	.type		.nv.reservedSmem.offset0,@object
	.size		.nv.reservedSmem.offset0,0x4
